//
// Generated by NVIDIA NVVM Compiler
//
// Compiler Build ID: CL-36424714
// Cuda compilation tools, release 13.0, V13.0.88
// Based on NVVM 20.0.0
//

.version 9.0
.target sm_100
.address_size 64

	// .globl	_Z11sssp_kernelPiS_S_S_Pbi

.visible .entry _Z11sssp_kernelPiS_S_S_Pbi(
	.param .u64 .ptr .align 1 _Z11sssp_kernelPiS_S_S_Pbi_param_0,
	.param .u64 .ptr .align 1 _Z11sssp_kernelPiS_S_S_Pbi_param_1,
	.param .u64 .ptr .align 1 _Z11sssp_kernelPiS_S_S_Pbi_param_2,
	.param .u64 .ptr .align 1 _Z11sssp_kernelPiS_S_S_Pbi_param_3,
	.param .u64 .ptr .align 1 _Z11sssp_kernelPiS_S_S_Pbi_param_4,
	.param .u32 _Z11sssp_kernelPiS_S_S_Pbi_param_5
)
{
	.reg .pred 	%p<18>;
	.reg .b16 	%rs<8>;
	.reg .b32 	%r<61>;
	.reg .b64 	%rd<45>;

	ld.param.u64 	%rd16, [_Z11sssp_kernelPiS_S_S_Pbi_param_0];
	ld.param.u64 	%rd17, [_Z11sssp_kernelPiS_S_S_Pbi_param_1];
	ld.param.u64 	%rd18, [_Z11sssp_kernelPiS_S_S_Pbi_param_2];
	ld.param.u64 	%rd19, [_Z11sssp_kernelPiS_S_S_Pbi_param_3];
	ld.param.u64 	%rd20, [_Z11sssp_kernelPiS_S_S_Pbi_param_4];
	ld.param.u32 	%r34, [_Z11sssp_kernelPiS_S_S_Pbi_param_5];
	cvta.to.global.u64 	%rd1, %rd19;
	cvta.to.global.u64 	%rd2, %rd18;
	cvta.to.global.u64 	%rd3, %rd17;
	cvta.to.global.u64 	%rd4, %rd20;
	mov.u32 	%r35, %ctaid.x;
	mov.u32 	%r36, %ntid.x;
	mov.u32 	%r37, %tid.x;
	mad.lo.s32 	%r1, %r35, %r36, %r37;
	setp.ge.s32 	%p1, %r1, %r34;
	@%p1 bra 	$L__BB0_24;
	cvt.s64.s32 	%rd21, %r1;
	add.s64 	%rd5, %rd4, %rd21;
	ld.global.u8 	%rs1, [%rd5];
	setp.eq.s16 	%p2, %rs1, 0;
	@%p2 bra 	$L__BB0_24;
	mov.b16 	%rs2, 0;
	st.global.u8 	[%rd5], %rs2;
	cvta.to.global.u64 	%rd22, %rd16;
	mul.wide.s32 	%rd23, %r1, 4;
	add.s64 	%rd24, %rd22, %rd23;
	ld.global.u32 	%r2, [%rd24];
	ld.global.u32 	%r3, [%rd24+4];
	setp.ge.s32 	%p3, %r2, %r3;
	@%p3 bra 	$L__BB0_24;
	add.s64 	%rd6, %rd1, %rd23;
	sub.s32 	%r38, %r3, %r2;
	and.b32  	%r4, %r38, 3;
	setp.eq.s32 	%p4, %r4, 0;
	mov.u32 	%r55, %r2;
	@%p4 bra 	$L__BB0_9;
	neg.s32 	%r53, %r4;
	mov.u32 	%r55, %r2;
$L__BB0_5:
	.pragma "nounroll";
	ld.global.u32 	%r8, [%rd6];
	setp.eq.s32 	%p5, %r8, 2147483647;
	@%p5 bra 	$L__BB0_8;
	mul.wide.s32 	%rd26, %r55, 4;
	add.s64 	%rd27, %rd2, %rd26;
	ld.global.u32 	%r39, [%rd27];
	add.s64 	%rd28, %rd3, %rd26;
	ld.global.u32 	%r9, [%rd28];
	add.s32 	%r10, %r8, %r39;
	mul.wide.s32 	%rd29, %r9, 4;
	add.s64 	%rd7, %rd1, %rd29;
	ld.global.u32 	%r40, [%rd7];
	setp.ge.s32 	%p6, %r10, %r40;
	@%p6 bra 	$L__BB0_8;
	cvt.s64.s32 	%rd30, %r9;
	st.global.u32 	[%rd7], %r10;
	add.s64 	%rd31, %rd4, %rd30;
	mov.b16 	%rs3, 1;
	st.global.u8 	[%rd31], %rs3;
$L__BB0_8:
	add.s32 	%r55, %r55, 1;
	add.s32 	%r53, %r53, 1;
	setp.ne.s32 	%p7, %r53, 0;
	@%p7 bra 	$L__BB0_5;
$L__BB0_9:
	sub.s32 	%r41, %r2, %r3;
	setp.gt.u32 	%p8, %r41, -4;
	@%p8 bra 	$L__BB0_24;
	sub.s32 	%r56, %r55, %r3;
	add.s64 	%rd8, %rd3, 8;
	add.s64 	%rd9, %rd2, 8;
$L__BB0_11:
	mul.wide.s32 	%rd32, %r55, 4;
	add.s64 	%rd10, %rd8, %rd32;
	add.s64 	%rd11, %rd9, %rd32;
	ld.global.u32 	%r17, [%rd6];
	setp.eq.s32 	%p9, %r17, 2147483647;
	mov.b32 	%r58, 2147483647;
	@%p9 bra 	$L__BB0_14;
	ld.global.u32 	%r43, [%rd11+-8];
	ld.global.u32 	%r18, [%rd10+-8];
	add.s32 	%r19, %r17, %r43;
	mul.wide.s32 	%rd33, %r18, 4;
	add.s64 	%rd12, %rd1, %rd33;
	ld.global.u32 	%r44, [%rd12];
	setp.ge.s32 	%p10, %r19, %r44;
	mov.u32 	%r58, %r17;
	@%p10 bra 	$L__BB0_14;
	cvt.s64.s32 	%rd34, %r18;
	st.global.u32 	[%rd12], %r19;
	add.s64 	%rd35, %rd4, %rd34;
	mov.b16 	%rs4, 1;
	st.global.u8 	[%rd35], %rs4;
	ld.global.u32 	%r58, [%rd6];
$L__BB0_14:
	setp.eq.s32 	%p11, %r58, 2147483647;
	mov.b32 	%r59, 2147483647;
	@%p11 bra 	$L__BB0_17;
	ld.global.u32 	%r46, [%rd11+-4];
	ld.global.u32 	%r22, [%rd10+-4];
	add.s32 	%r23, %r58, %r46;
	mul.wide.s32 	%rd36, %r22, 4;
	add.s64 	%rd13, %rd1, %rd36;
	ld.global.u32 	%r47, [%rd13];
	setp.ge.s32 	%p12, %r23, %r47;
	mov.u32 	%r59, %r58;
	@%p12 bra 	$L__BB0_17;
	cvt.s64.s32 	%rd37, %r22;
	st.global.u32 	[%rd13], %r23;
	add.s64 	%rd38, %rd4, %rd37;
	mov.b16 	%rs5, 1;
	st.global.u8 	[%rd38], %rs5;
	ld.global.u32 	%r59, [%rd6];
$L__BB0_17:
	setp.eq.s32 	%p13, %r59, 2147483647;
	mov.b32 	%r60, 2147483647;
	@%p13 bra 	$L__BB0_20;
	ld.global.u32 	%r49, [%rd11];
	ld.global.u32 	%r26, [%rd10];
	add.s32 	%r27, %r59, %r49;
	mul.wide.s32 	%rd39, %r26, 4;
	add.s64 	%rd14, %rd1, %rd39;
	ld.global.u32 	%r50, [%rd14];
	setp.ge.s32 	%p14, %r27, %r50;
	mov.u32 	%r60, %r59;
	@%p14 bra 	$L__BB0_20;
	cvt.s64.s32 	%rd40, %r26;
	st.global.u32 	[%rd14], %r27;
	add.s64 	%rd41, %rd4, %rd40;
	mov.b16 	%rs6, 1;
	st.global.u8 	[%rd41], %rs6;
	ld.global.u32 	%r60, [%rd6];
$L__BB0_20:
	setp.eq.s32 	%p15, %r60, 2147483647;
	@%p15 bra 	$L__BB0_23;
	ld.global.u32 	%r51, [%rd11+4];
	ld.global.u32 	%r30, [%rd10+4];
	add.s32 	%r31, %r60, %r51;
	mul.wide.s32 	%rd42, %r30, 4;
	add.s64 	%rd15, %rd1, %rd42;
	ld.global.u32 	%r52, [%rd15];
	setp.ge.s32 	%p16, %r31, %r52;
	@%p16 bra 	$L__BB0_23;
	cvt.s64.s32 	%rd43, %r30;
	st.global.u32 	[%rd15], %r31;
	add.s64 	%rd44, %rd4, %rd43;
	mov.b16 	%rs7, 1;
	st.global.u8 	[%rd44], %rs7;
$L__BB0_23:
	add.s32 	%r55, %r55, 4;
	add.s32 	%r56, %r56, 4;
	setp.ne.s32 	%p17, %r56, 0;
	@%p17 bra 	$L__BB0_11;
$L__BB0_24:
	ret;

}


// ===== COMPILED SASS (sm_100) =====

	.target	sm_100

	.elftype	@"ET_EXEC"


//--------------------- .note.nv.tkinfo           --------------------------
	.section	.note.nv.tkinfo,"",@"SHT_NOTE"
	.sectionflags	@"SHF_NOTE_NV_TKINFO"
	.tkinfo
        /*0018*/ 	.word	0x00000002
        /*0030*/ 	.string	""
        /*0030*/ 	.string	"ptxas"
        /*0030*/ 	.string	"Cuda compilation tools, release 13.0, V13.0.88"
        /*0030*/ 	.string	"Build cuda_13.0.r13.0/compiler.36424714_0"
        /*0030*/ 	.string	"-arch sm_100 -m 64 "



//--------------------- .note.nv.cuinfo           --------------------------
	.section	.note.nv.cuinfo,"",@"SHT_NOTE"
	.sectionflags	@"SHF_NOTE_NV_CUINFO"
        /*0018*/ 	.short	0x0002
        /*001a*/ 	.short	0x0064
        /*001c*/ 	.short	0x0082
	.zero		2


//--------------------- .nv.info                  --------------------------
	.section	.nv.info,"",@"SHT_CUDA_INFO"
	.align	4


	//----- nvinfo : EIATTR_REGCOUNT
	.align		4
        /*0000*/ 	.byte	0x04, 0x2f
        /*0002*/ 	.short	(.L_1 - .L_0)
	.align		4
.L_0:
        /*0004*/ 	.word	index@(_Z11sssp_kernelPiS_S_S_Pbi)
        /*0008*/ 	.word	0x00000019


	//----- nvinfo : EIATTR_FRAME_SIZE
	.align		4
.L_1:
        /*000c*/ 	.byte	0x04, 0x11
        /*000e*/ 	.short	(.L_3 - .L_2)
	.align		4
.L_2:
        /*0010*/ 	.word	index@(_Z11sssp_kernelPiS_S_S_Pbi)
        /*0014*/ 	.word	0x00000000


	//----- nvinfo : EIATTR_MIN_STACK_SIZE
	.align		4
.L_3:
        /*0018*/ 	.byte	0x04, 0x12
        /*001a*/ 	.short	(.L_5 - .L_4)
	.align		4
.L_4:
        /*001c*/ 	.word	index@(_Z11sssp_kernelPiS_S_S_Pbi)
        /*0020*/ 	.word	0x00000000
.L_5:


//--------------------- .nv.compat                --------------------------
	.section	.nv.compat,"",@"SHT_CUDA_COMPAT_INFO"
	.align	4
        /*0000*/ 	.byte	0x02, 0x09, 0x00, 0x00, 0x02, 0x02, 0x01, 0x00, 0x02, 0x05, 0x05, 0x00, 0x03, 0x07, 0x01, 0x01
        /*0010*/ 	.byte	0x02, 0x03, 0x00, 0x00, 0x02, 0x06, 0x01, 0x00, 0x04, 0x0b, 0x08, 0x00, 0x09, 0x00, 0x00, 0x00
        /*0020*/ 	.byte	0x00, 0x00, 0x00, 0x00


//--------------------- .nv.info._Z11sssp_kernelPiS_S_S_Pbi --------------------------
	.section	.nv.info._Z11sssp_kernelPiS_S_S_Pbi,"",@"SHT_CUDA_INFO"
	.sectionflags	@""
	.align	4


	//----- nvinfo : EIATTR_CUDA_API_VERSION
	.align		4
        /*0000*/ 	.byte	0x04, 0x37
        /*0002*/ 	.short	(.L_7 - .L_6)
.L_6:
        /*0004*/ 	.word	0x00000082


	//----- nvinfo : EIATTR_KPARAM_INFO
	.align		4
.L_7:
        /*0008*/ 	.byte	0x04, 0x17
        /*000a*/ 	.short	(.L_9 - .L_8)
.L_8:
        /*000c*/ 	.word	0x00000000
        /*0010*/ 	.short	0x0005
        /*0012*/ 	.short	0x0028
        /*0014*/ 	.byte	0x00, 0xf0, 0x11, 0x00


	//----- nvinfo : EIATTR_KPARAM_INFO
	.align		4
.L_9:
        /*0018*/ 	.byte	0x04, 0x17
        /*001a*/ 	.short	(.L_11 - .L_10)
.L_10:
        /*001c*/ 	.word	0x00000000
        /*0020*/ 	.short	0x0004
        /*0022*/ 	.short	0x0020
        /*0024*/ 	.byte	0x00, 0xf5, 0x21, 0x00


	//----- nvinfo : EIATTR_KPARAM_INFO
	.align		4
.L_11:
        /*0028*/ 	.byte	0x04, 0x17
        /*002a*/ 	.short	(.L_13 - .L_12)
.L_12:
        /*002c*/ 	.word	0x00000000
        /*0030*/ 	.short	0x0003
        /*0032*/ 	.short	0x0018
        /*0034*/ 	.byte	0x00, 0xf5, 0x21, 0x00


	//----- nvinfo : EIATTR_KPARAM_INFO
	.align		4
.L_13:
        /*0038*/ 	.byte	0x04, 0x17
        /*003a*/ 	.short	(.L_15 - .L_14)
.L_14:
        /*003c*/ 	.word	0x00000000
        /*0040*/ 	.short	0x0002
        /*0042*/ 	.short	0x0010
        /*0044*/ 	.byte	0x00, 0xf5, 0x21, 0x00


	//----- nvinfo : EIATTR_KPARAM_INFO
	.align		4
.L_15:
        /*0048*/ 	.byte	0x04, 0x17
        /*004a*/ 	.short	(.L_17 - .L_16)
.L_16:
        /*004c*/ 	.word	0x00000000
        /*0050*/ 	.short	0x0001
        /*0052*/ 	.short	0x0008
        /*0054*/ 	.byte	0x00, 0xf5, 0x21, 0x00


	//----- nvinfo : EIATTR_KPARAM_INFO
	.align		4
.L_17:
        /*0058*/ 	.byte	0x04, 0x17
        /*005a*/ 	.short	(.L_19 - .L_18)
.L_18:
        /*005c*/ 	.word	0x00000000
        /*0060*/ 	.short	0x0000
        /*0062*/ 	.short	0x0000
        /*0064*/ 	.byte	0x00, 0xf5, 0x21, 0x00


	//----- nvinfo : EIATTR_SPARSE_MMA_MASK
	.align		4
.L_19:
        /*0068*/ 	.byte	0x03, 0x50
        /*006a*/ 	.short	0x0000


	//----- nvinfo : EIATTR_MAXREG_COUNT
	.align		4
        /*006c*/ 	.byte	0x03, 0x1b
        /*006e*/ 	.short	0x00ff


	//----- nvinfo : EIATTR_MERCURY_ISA_VERSION
	.align		4
        /*0070*/ 	.byte	0x03, 0x5f
        /*0072*/ 	.short	0x0101


	//----- nvinfo : EIATTR_VRC_CTA_INIT_COUNT
	.align		4
        /*0074*/ 	.byte	0x02, 0x4a
	.zero		1
	.zero		1


	//----- nvinfo : EIATTR_EXIT_INSTR_OFFSETS
	.align		4
        /*0078*/ 	.byte	0x04, 0x1c
        /*007a*/ 	.short	(.L_21 - .L_20)


	//   ....[0]....
.L_20:
        /*007c*/ 	.word	0x00000070


	//   ....[1]....
        /*0080*/ 	.word	0x000000e0


	//   ....[2]....
        /*0084*/ 	.word	0x00000150


	//   ....[3]....
        /*0088*/ 	.word	0x000003d0


	//   ....[4]....
        /*008c*/ 	.word	0x000009b0


	//----- nvinfo : EIATTR_CRS_STACK_SIZE
	.align		4
.L_21:
        /*0090*/ 	.byte	0x04, 0x1e
        /*0092*/ 	.short	(.L_23 - .L_22)
.L_22:
        /*0094*/ 	.word	0x00000000


	//----- nvinfo : EIATTR_CBANK_PARAM_SIZE
	.align		4
.L_23:
        /*0098*/ 	.byte	0x03, 0x19
        /*009a*/ 	.short	0x002c


	//----- nvinfo : EIATTR_PARAM_CBANK
	.align		4
        /*009c*/ 	.byte	0x04, 0x0a
        /*009e*/ 	.short	(.L_25 - .L_24)
	.align		4
.L_24:
        /*00a0*/ 	.word	index@(.nv.constant0._Z11sssp_kernelPiS_S_S_Pbi)
        /*00a4*/ 	.short	0x0380
        /*00a6*/ 	.short	0x002c


	//----- nvinfo : EIATTR_SW_WAR
	.align		4
.L_25:
        /*00a8*/ 	.byte	0x04, 0x36
        /*00aa*/ 	.short	(.L_27 - .L_26)
.L_26:
        /*00ac*/ 	.word	0x00000008
.L_27:


//--------------------- .nv.callgraph             --------------------------
	.section	.nv.callgraph,"",@"SHT_CUDA_CALLGRAPH"
	.align	4
	.sectionentsize	8
	.align		4
        /*0000*/ 	.word	0x00000000
	.align		4
        /*0004*/ 	.word	0xffffffff
	.align		4
        /*0008*/ 	.word	0x00000000
	.align		4
        /*000c*/ 	.word	0xfffffffe
	.align		4
        /*0010*/ 	.word	0x00000000
	.align		4
        /*0014*/ 	.word	0xfffffffd
	.align		4
        /*0018*/ 	.word	0x00000000
	.align		4
        /*001c*/ 	.word	0xfffffffc


//--------------------- .text._Z11sssp_kernelPiS_S_S_Pbi --------------------------
	.section	.text._Z11sssp_kernelPiS_S_S_Pbi,"ax",@progbits
	.align	128
        .global         _Z11sssp_kernelPiS_S_S_Pbi
        .type           _Z11sssp_kernelPiS_S_S_Pbi,@function
        .size           _Z11sssp_kernelPiS_S_S_Pbi,(.L_x_15 - _Z11sssp_kernelPiS_S_S_Pbi)
        .other          _Z11sssp_kernelPiS_S_S_Pbi,@"STO_CUDA_ENTRY STV_DEFAULT"
_Z11sssp_kernelPiS_S_S_Pbi:
.text._Z11sssp_kernelPiS_S_S_Pbi:
[----:B------:R-:W-:Y:S01]  /*0000*/  LDC R1, c[0x0][0x37c] ;  /* 0x0000df00ff017b82 */ /* 0x000fe20000000800 */
[----:B------:R-:W0:Y:S07]  /*0010*/  S2R R0, SR_TID.X ;  /* 0x0000000000007919 */ /* 0x000e2e0000002100 */
[----:B------:R-:W0:Y:S01]  /*0020*/  S2UR UR4, SR_CTAID.X ;  /* 0x00000000000479c3 */ /* 0x000e220000002500 */
[----:B------:R-:W1:Y:S07]  /*0030*/  LDCU UR5, c[0x0][0x3a8] ;  /* 0x00007500ff0577ac */ /* 0x000e6e0008000800 */
[----:B------:R-:W0:Y:S02]  /*0040*/  LDC R7, c[0x0][0x360] ;  /* 0x0000d800ff077b82 */ /* 0x000e240000000800 */
[----:B0-----:R-:W-:-:S05]  /*0050*/  IMAD R7, R7, UR4, R0 ;  /* 0x0000000407077c24 */ /* 0x001fca000f8e0200 */
[----:B-1----:R-:W-:-:S13]  /*0060*/  ISETP.GE.AND P0, PT, R7, UR5, PT ;  /* 0x0000000507007c0c */ /* 0x002fda000bf06270 */
[----:B------:R-:W-:Y:S05]  /*0070*/  @P0 EXIT ;  /* 0x000000000000094d */ /* 0x000fea0003800000 */
[----:B------:R-:W0:Y:S01]  /*0080*/  LDCU.64 UR4, c[0x0][0x3a0] ;  /* 0x00007400ff0477ac */ /* 0x000e220008000a00 */
[----:B------:R-:W1:Y:S01]  /*0090*/  LDCU.64 UR8, c[0x0][0x358] ;  /* 0x00006b00ff0877ac */ /* 0x000e620008000a00 */
[----:B0-----:R-:W-:-:S04]  /*00a0*/  IADD3 R2, P0, PT, R7, UR4, RZ ;  /* 0x0000000407027c10 */ /* 0x001fc8000ff1e0ff */
[----:B------:R-:W-:-:S05]  /*00b0*/  LEA.HI.X.SX32 R3, R7, UR5, 0x1, P0 ;  /* 0x0000000507037c11 */ /* 0x000fca00080f0eff */
[----:B-1----:R-:W2:Y:S02]  /*00c0*/  LDG.E.U8 R0, desc[UR8][R2.64] ;  /* 0x0000000802007981 */ /* 0x002ea4000c1e1100 */
[----:B--2---:R-:W-:-:S13]  /*00d0*/  ISETP.NE.AND P0, PT, R0, RZ, PT ;  /* 0x000000ff0000720c */ /* 0x004fda0003f05270 */
[----:B------:R-:W-:Y:S05]  /*00e0*/  @!P0 EXIT ;  /* 0x000000000000894d */ /* 0x000fea0003800000 */
[----:B------:R-:W0:Y:S01]  /*00f0*/  LDC.64 R4, c[0x0][0x380] ;  /* 0x0000e000ff047b82 */ /* 0x000e220000000a00 */
[----:B------:R1:W-:Y:S01]  /*0100*/  STG.E.U8 desc[UR8][R2.64], RZ ;  /* 0x000000ff02007986 */ /* 0x0003e2000c101108 */
[----:B0-----:R-:W-:-:S05]  /*0110*/  IMAD.WIDE R4, R7, 0x4, R4 ;  /* 0x0000000407047825 */ /* 0x001fca00078e0204 */
[----:B------:R-:W2:Y:S04]  /*0120*/  LDG.E R10, desc[UR8][R4.64] ;  /* 0x00000008040a7981 */ /* 0x000ea8000c1e1900 */
[----:B------:R-:W2:Y:S02]  /*0130*/  LDG.E R11, desc[UR8][R4.64+0x4] ;  /* 0x00000408040b7981 */ /* 0x000ea4000c1e1900 */
[----:B--2---:R-:W-:-:S13]  /*0140*/  ISETP.GE.AND P0, PT, R10, R11, PT ;  /* 0x0000000b0a00720c */ /* 0x004fda0003f06270 */
[----:B-1----:R-:W-:Y:S05]  /*0150*/  @P0 EXIT ;  /* 0x000000000000094d */ /* 0x002fea0003800000 */
[----:B------:R-:W0:Y:S01]  /*0160*/  LDC.64 R2, c[0x0][0x398] ;  /* 0x0000e600ff027b82 */ /* 0x000e220000000a00 */
[--C-:B------:R-:W-:Y:S01]  /*0170*/  IMAD.IADD R0, R11, 0x1, -R10.reuse ;  /* 0x000000010b007824 */ /* 0x100fe200078e0a0a */
[----:B------:R-:W-:Y:S04]  /*0180*/  BSSY.RECONVERGENT B0, `(.L_x_0) ;  /* 0x0000022000007945 */ /* 0x000fe80003800200 */
[----:B------:R-:W-:Y:S01]  /*0190*/  LOP3.LUT P0, R12, R0, 0x3, RZ, 0xc0, !PT ;  /* 0x00000003000c7812 */ /* 0x000fe2000780c0ff */
[----:B------:R-:W-:Y:S02]  /*01a0*/  IMAD.MOV.U32 R0, RZ, RZ, R10 ;  /* 0x000000ffff007224 */ /* 0x000fe400078e000a */
[----:B0-----:R-:W-:-:S10]  /*01b0*/  IMAD.WIDE R2, R7, 0x4, R2 ;  /* 0x0000000407027825 */ /* 0x001fd400078e0202 */
[----:B------:R-:W-:Y:S05]  /*01c0*/  @!P0 BRA `(.L_x_1) ;  /* 0x0000000000748947 */ /* 0x000fea0003800000 */
[----:B------:R-:W0:Y:S01]  /*01d0*/  LDC.64 R4, c[0x0][0x388] ;  /* 0x0000e200ff047b82 */ /* 0x000e220000000a00 */
[----:B------:R-:W-:Y:S02]  /*01e0*/  IMAD.MOV R20, RZ, RZ, -R12 ;  /* 0x000000ffff147224 */ /* 0x000fe400078e0a0c */
[----:B------:R-:W-:-:S05]  /*01f0*/  IMAD.MOV.U32 R0, RZ, RZ, R10 ;  /* 0x000000ffff007224 */ /* 0x000fca00078e000a */
[----:B------:R-:W1:Y:S08]  /*0200*/  LDC.64 R6, c[0x0][0x390] ;  /* 0x0000e400ff067b82 */ /* 0x000e700000000a00 */
[----:B------:R-:W2:Y:S02]  /*0210*/  LDC.64 R8, c[0x0][0x398] ;  /* 0x0000e600ff087b82 */ /* 0x000ea40000000a00 */
.L_x_4:
[----:B---3--:R-:W3:Y:S01]  /*0220*/  LDG.E R14, desc[UR8][R2.64] ;  /* 0x00000008020e7981 */ /* 0x008ee2000c1e1900 */
[----:B------:R-:W-:Y:S01]  /*0230*/  IADD3 R20, PT, PT, R20, 0x1, RZ ;  /* 0x0000000114147810 */ /* 0x000fe20007ffe0ff */
[----:B------:R-:W-:Y:S03]  /*0240*/  BSSY.RECONVERGENT B1, `(.L_x_2) ;  /* 0x0000013000017945 */ /* 0x000fe60003800200 */
[----:B------:R-:W-:Y:S02]  /*0250*/  ISETP.NE.AND P0, PT, R20, RZ, PT ;  /* 0x000000ff1400720c */ /* 0x000fe40003f05270 */
[----:B---3--:R-:W-:-:S13]  /*0260*/  ISETP.NE.AND P1, PT, R14, 0x7fffffff, PT ;  /* 0x7fffffff0e00780c */ /* 0x008fda0003f25270 */
[----:B------:R-:W-:Y:S05]  /*0270*/  @!P1 BRA `(.L_x_3) ;  /* 0x00000000003c9947 */ /* 0x000fea0003800000 */
[----:B0-----:R-:W-:-:S06]  /*0280*/  IMAD.WIDE R18, R0, 0x4, R4 ;  /* 0x0000000400127825 */ /* 0x001fcc00078e0204 */
[----:B------:R-:W2:Y:S01]  /*0290*/  LDG.E R19, desc[UR8][R18.64] ;  /* 0x0000000812137981 */ /* 0x000ea2000c1e1900 */
[----:B-1----:R-:W-:-:S06]  /*02a0*/  IMAD.WIDE R16, R0, 0x4, R6 ;  /* 0x0000000400107825 */ /* 0x002fcc00078e0206 */
[----:B------:R-:W3:Y:S01]  /*02b0*/  LDG.E R17, desc[UR8][R16.64] ;  /* 0x0000000810117981 */ /* 0x000ee2000c1e1900 */
[----:B--2---:R-:W-:-:S05]  /*02c0*/  IMAD.WIDE R12, R19, 0x4, R8 ;  /* 0x00000004130c7825 */ /* 0x004fca00078e0208 */
[----:B------:R-:W2:Y:S01]  /*02d0*/  LDG.E R15, desc[UR8][R12.64] ;  /* 0x000000080c0f7981 */ /* 0x000ea2000c1e1900 */
[----:B---3--:R-:W-:Y:S02]  /*02e0*/  IMAD.IADD R21, R14, 0x1, R17 ;  /* 0x000000010e157824 */ /* 0x008fe400078e0211 */
[----:B------:R-:W-:-:S03]  /*02f0*/  IMAD.MOV.U32 R22, RZ, RZ, 0x1 ;  /* 0x00000001ff167424 */ /* 0x000fc600078e00ff */
[----:B--2---:R-:W-:-:S13]  /*0300*/  ISETP.GE.AND P1, PT, R21, R15, PT ;  /* 0x0000000f1500720c */ /* 0x004fda0003f26270 */
[----:B------:R-:W0:Y:S01]  /*0310*/  @!P1 LDC.64 R14, c[0x0][0x3a0] ;  /* 0x0000e800ff0e9b82 */ /* 0x000e220000000a00 */
[----:B------:R-:W-:Y:S01]  /*0320*/  @!P1 PRMT R17, R22, 0x7610, R17 ;  /* 0x0000761016119816 */ /* 0x000fe20000000011 */
[----:B------:R3:W-:Y:S01]  /*0330*/  @!P1 STG.E desc[UR8][R12.64], R21 ;  /* 0x000000150c009986 */ /* 0x0007e2000c101908 */
[----:B0-----:R-:W-:-:S04]  /*0340*/  @!P1 IADD3 R14, P2, PT, R19, R14, RZ ;  /* 0x0000000e130e9210 */ /* 0x001fc80007f5e0ff */
[----:B------:R-:W-:-:S05]  /*0350*/  @!P1 LEA.HI.X.SX32 R15, R19, R15, 0x1, P2 ;  /* 0x0000000f130f9211 */ /* 0x000fca00010f0eff */
[----:B------:R3:W-:Y:S04]  /*0360*/  @!P1 STG.E.U8 desc[UR8][R14.64], R17 ;  /* 0x000000110e009986 */ /* 0x0007e8000c101108 */
.L_x_3:
[----:B------:R-:W-:Y:S05]  /*0370*/  BSYNC.RECONVERGENT B1 ;  /* 0x0000000000017941 */ /* 0x000fea0003800200 */
.L_x_2:
[----:B------:R-:W-:Y:S01]  /*0380*/  VIADD R0, R0, 0x1 ;  /* 0x0000000100007836 */ /* 0x000fe20000000000 */
[----:B------:R-:W-:Y:S06]  /*0390*/  @P0 BRA `(.L_x_4) ;  /* 0xfffffffc00a00947 */ /* 0x000fec000383ffff */
.L_x_1:
[----:B------:R-:W-:Y:S05]  /*03a0*/  BSYNC.RECONVERGENT B0 ;  /* 0x0000000000007941 */ /* 0x000fea0003800200 */
.L_x_0:
[----:B0-----:R-:W-:-:S04]  /*03b0*/  IADD3 R4, PT, PT, R10, -R11, RZ ;  /* 0x8000000b0a047210 */ /* 0x001fc80007ffe0ff */
[----:B------:R-:W-:-:S13]  /*03c0*/  ISETP.GT.U32.AND P0, PT, R4, -0x4, PT ;  /* 0xfffffffc0400780c */ /* 0x000fda0003f04070 */
[----:B------:R-:W-:Y:S05]  /*03d0*/  @P0 EXIT ;  /* 0x000000000000094d */ /* 0x000fea0003800000 */
[----:B------:R-:W0:Y:S01]  /*03e0*/  LDC.64 R4, c[0x0][0x398] ;  /* 0x0000e600ff047b82 */ /* 0x000e220000000a00 */
[----:B------:R-:W4:Y:S01]  /*03f0*/  LDCU.64 UR6, c[0x0][0x388] ;  /* 0x00007100ff0677ac */ /* 0x000f220008000a00 */
[----:B-1----:R-:W-:Y:S01]  /*0400*/  IMAD.IADD R6, R0, 0x1, -R11 ;  /* 0x0000000100067824 */ /* 0x002fe200078e0a0b */
[----:B------:R-:W1:Y:S01]  /*0410*/  LDCU.64 UR4, c[0x0][0x390] ;  /* 0x00007200ff0477ac */ /* 0x000e620008000a00 */
[----:B------:R-:W0:Y:S01]  /*0420*/  LDCU.64 UR10, c[0x0][0x3a0] ;  /* 0x00007400ff0a77ac */ /* 0x000e220008000a00 */
[----:B----4-:R-:W-:Y:S02]  /*0430*/  UIADD3 UR6, UP0, UPT, UR6, 0x8, URZ ;  /* 0x0000000806067890 */ /* 0x010fe4000ff1e0ff */
[----:B-1----:R-:W-:Y:S02]  /*0440*/  UIADD3 UR4, UP1, UPT, UR4, 0x8, URZ ;  /* 0x0000000804047890 */ /* 0x002fe4000ff3e0ff */
[----:B------:R-:W-:Y:S02]  /*0450*/  UIADD3.X UR7, UPT, UPT, URZ, UR7, URZ, UP0, !UPT ;  /* 0x00000007ff077290 */ /* 0x000fe400087fe4ff */
[----:B------:R-:W-:-:S12]  /*0460*/  UIADD3.X UR5, UPT, UPT, URZ, UR5, URZ, UP1, !UPT ;  /* 0x00000005ff057290 */ /* 0x000fd80008ffe4ff */
.L_x_13:
[----:B01----:R-:W4:Y:S01]  /*0470*/  LDG.E R7, desc[UR8][R2.64] ;  /* 0x0000000802077981 */ /* 0x003f22000c1e1900 */
[----:B------:R-:W-:Y:S01]  /*0480*/  MOV R10, UR4 ;  /* 0x00000004000a7c02 */ /* 0x000fe20008000f00 */
[----:B--2---:R-:W-:Y:S01]  /*0490*/  IMAD.U32 R8, RZ, RZ, UR6 ;  /* 0x00000006ff087e24 */ /* 0x004fe2000f8e00ff */
[----:B------:R-:W-:Y:S01]  /*04a0*/  BSSY.RECONVERGENT B0, `(.L_x_5) ;  /* 0x0000016000007945 */ /* 0x000fe20003800200 */
[----:B------:R-:W-:Y:S02]  /*04b0*/  IMAD.U32 R9, RZ, RZ, UR7 ;  /* 0x00000007ff097e24 */ /* 0x000fe4000f8e00ff */
[----:B------:R-:W-:Y:S02]  /*04c0*/  IMAD.U32 R11, RZ, RZ, UR5 ;  /* 0x00000005ff0b7e24 */ /* 0x000fe4000f8e00ff */
[----:B------:R-:W-:Y:S02]  /*04d0*/  IMAD.MOV.U32 R16, RZ, RZ, 0x7fffffff ;  /* 0x7fffffffff107424 */ /* 0x000fe400078e00ff */
[----:B------:R-:W-:-:S04]  /*04e0*/  IMAD.WIDE R8, R0, 0x4, R8 ;  /* 0x0000000400087825 */ /* 0x000fc800078e0208 */
[----:B------:R-:W-:Y:S01]  /*04f0*/  IMAD.WIDE R10, R0, 0x4, R10 ;  /* 0x00000004000a7825 */ /* 0x000fe200078e020a */
[----:B----4-:R-:W-:-:S13]  /*0500*/  ISETP.NE.AND P0, PT, R7, 0x7fffffff, PT ;  /* 0x7fffffff0700780c */ /* 0x010fda0003f05270 */
[----:B------:R-:W-:Y:S05]  /*0510*/  @!P0 BRA `(.L_x_6) ;  /* 0x0000000000388947 */ /* 0x000fea0003800000 */
[----:B---3--:R-:W0:Y:S04]  /*0520*/  LDG.E R17, desc[UR8][R8.64+-0x8] ;  /* 0xfffff80808117981 */ /* 0x008e28000c1e1900 */
[----:B------:R-:W2:Y:S01]  /*0530*/  LDG.E R14, desc[UR8][R10.64+-0x8] ;  /* 0xfffff8080a0e7981 */ /* 0x000ea2000c1e1900 */
[----:B0-----:R-:W-:-:S05]  /*0540*/  IMAD.WIDE R12, R17, 0x4, R4 ;  /* 0x00000004110c7825 */ /* 0x001fca00078e0204 */
[----:B------:R-:W3:Y:S01]  /*0550*/  LDG.E R15, desc[UR8][R12.64] ;  /* 0x000000080c0f7981 */ /* 0x000ee2000c1e1900 */
[----:B--2---:R-:W-:Y:S01]  /*0560*/  IMAD.IADD R18, R7, 0x1, R14 ;  /* 0x0000000107127824 */ /* 0x004fe200078e020e */
[----:B------:R-:W-:-:S04]  /*0570*/  MOV R16, R7 ;  /* 0x0000000700107202 */ /* 0x000fc80000000f00 */
[----:B---3--:R-:W-:-:S13]  /*0580*/  ISETP.GE.AND P0, PT, R18, R15, PT ;  /* 0x0000000f1200720c */ /* 0x008fda0003f06270 */
[----:B------:R-:W-:Y:S05]  /*0590*/  @P0 BRA `(.L_x_6) ;  /* 0x0000000000180947 */ /* 0x000fea0003800000 */
[C---:B------:R-:W-:Y:S01]  /*05a0*/  IADD3 R14, P0, PT, R17.reuse, UR10, RZ ;  /* 0x0000000a110e7c10 */ /* 0x040fe2000ff1e0ff */
[----:B------:R-:W-:Y:S01]  /*05b0*/  IMAD.MOV.U32 R7, RZ, RZ, 0x1 ;  /* 0x00000001ff077424 */ /* 0x000fe200078e00ff */
[----:B------:R1:W-:Y:S02]  /*05c0*/  STG.E desc[UR8][R12.64], R18 ;  /* 0x000000120c007986 */ /* 0x0003e4000c101908 */
[----:B------:R-:W-:-:S05]  /*05d0*/  LEA.HI.X.SX32 R15, R17, UR11, 0x1, P0 ;  /* 0x0000000b110f7c11 */ /* 0x000fca00080f0eff */
[----:B------:R1:W-:Y:S04]  /*05e0*/  STG.E.U8 desc[UR8][R14.64], R7 ;  /* 0x000000070e007986 */ /* 0x0003e8000c101108 */
[----:B------:R1:W5:Y:S02]  /*05f0*/  LDG.E R16, desc[UR8][R2.64] ;  /* 0x0000000802107981 */ /* 0x000364000c1e1900 */
.L_x_6:
[----:B0-----:R-:W-:Y:S05]  /*0600*/  BSYNC.RECONVERGENT B0 ;  /* 0x0000000000007941 */ /* 0x001fea0003800200 */
.L_x_5:
[----:B-----5:R-:W-:Y:S01]  /*0610*/  ISETP.NE.AND P0, PT, R16, 0x7fffffff, PT ;  /* 0x7fffffff1000780c */ /* 0x020fe20003f05270 */
[----:B------:R-:W-:Y:S01]  /*0620*/  BSSY.RECONVERGENT B0, `(.L_x_7) ;  /* 0x0000012000007945 */ /* 0x000fe20003800200 */
[----:B------:R-:W-:Y:S02]  /*0630*/  VIADD R6, R6, 0x4 ;  /* 0x0000000406067836 */ /* 0x000fe40000000000 */
[----:B-1----:R-:W-:-:S09]  /*0640*/  IMAD.MOV.U32 R7, RZ, RZ, 0x7fffffff ;  /* 0x7fffffffff077424 */ /* 0x002fd200078e00ff */
[----:B------:R-:W-:Y:S05]  /*0650*/  @!P0 BRA `(.L_x_8) ;  /* 0x0000000000388947 */ /* 0x000fea0003800000 */
[----:B---3--:R-:W2:Y:S04]  /*0660*/  LDG.E R15, desc[UR8][R8.64+-0x4] ;  /* 0xfffffc08080f7981 */ /* 0x008ea8000c1e1900 */
[----:B------:R-:W3:Y:S01]  /*0670*/  LDG.E R7, desc[UR8][R10.64+-0x4] ;  /* 0xfffffc080a077981 */ /* 0x000ee2000c1e1900 */
[----:B--2---:R-:W-:-:S05]  /*0680*/  IMAD.WIDE R12, R15, 0x4, R4 ;  /* 0x000000040f0c7825 */ /* 0x004fca00078e0204 */
[----:B------:R-:W2:Y:S01]  /*0690*/  LDG.E R14, desc[UR8][R12.64] ;  /* 0x000000080c0e7981 */ /* 0x000ea2000c1e1900 */
[----:B---3--:R-:W-:Y:S01]  /*06a0*/  IADD3 R17, PT, PT, R7, R16, RZ ;  /* 0x0000001007117210 */ /* 0x008fe20007ffe0ff */
[----:B------:R-:W-:-:S03]  /*06b0*/  IMAD.MOV.U32 R7, RZ, RZ, R16 ;  /* 0x000000ffff077224 */ /* 0x000fc600078e0010 */
[----:B--2---:R-:W-:-:S13]  /*06c0*/  ISETP.GE.AND P0, PT, R17, R14, PT ;  /* 0x0000000e1100720c */ /* 0x004fda0003f06270 */
[----:B------:R-:W-:Y:S05]  /*06d0*/  @P0 BRA `(.L_x_8) ;  /* 0x0000000000180947 */ /* 0x000fea0003800000 */
[C---:B------:R-:W-:Y:S01]  /*06e0*/  IADD3 R14, P0, PT, R15.reuse, UR10, RZ ;  /* 0x0000000a0f0e7c10 */ /* 0x040fe2000ff1e0ff */
[----:B------:R-:W-:Y:S01]  /*06f0*/  IMAD.MOV.U32 R16, RZ, RZ, 0x1 ;  /* 0x00000001ff107424 */ /* 0x000fe200078e00ff */
[----:B------:R0:W-:Y:S02]  /*0700*/  STG.E desc[UR8][R12.64], R17 ;  /* 0x000000110c007986 */ /* 0x0001e4000c101908 */
[----:B------:R-:W-:-:S05]  /*0710*/  LEA.HI.X.SX32 R15, R15, UR11, 0x1, P0 ;  /* 0x0000000b0f0f7c11 */ /* 0x000fca00080f0eff */
[----:B------:R0:W-:Y:S04]  /*0720*/  STG.E.U8 desc[UR8][R14.64], R16 ;  /* 0x000000100e007986 */ /* 0x0001e8000c101108 */
[----:B------:R0:W5:Y:S02]  /*0730*/  LDG.E R7, desc[UR8][R2.64] ;  /* 0x0000000802077981 */ /* 0x000164000c1e1900 */
.L_x_8:
[----:B------:R-:W-:Y:S05]  /*0740*/  BSYNC.RECONVERGENT B0 ;  /* 0x0000000000007941 */ /* 0x000fea0003800200 */
.L_x_7:
[----:B-----5:R-:W-:Y:S01]  /*0750*/  ISETP.NE.AND P1, PT, R7, 0x7fffffff, PT ;  /* 0x7fffffff0700780c */ /* 0x020fe20003f25270 */
[----:B------:R-:W-:Y:S01]  /*0760*/  BSSY.RECONVERGENT B0, `(.L_x_9) ;  /* 0x0000012000007945 */ /* 0x000fe20003800200 */
[----:B------:R-:W-:Y:S01]  /*0770*/  ISETP.NE.AND P0, PT, R6, RZ, PT ;  /* 0x000000ff0600720c */ /* 0x000fe20003f05270 */
[----:B0-----:R-:W-:-:S10]  /*0780*/  IMAD.MOV.U32 R16, RZ, RZ, 0x7fffffff ;  /* 0x7fffffffff107424 */ /* 0x001fd400078e00ff */
        /* <DEDUP_REMOVED lines=15> */
.L_x_10:
[----:B------:R-:W-:Y:S05]  /*0880*/  BSYNC.RECONVERGENT B0 ;  /* 0x0000000000007941 */ /* 0x000fea0003800200 */
.L_x_9:
[----:B-----5:R-:W-:Y:S01]  /*0890*/  ISETP.NE.AND P1, PT, R16, 0x7fffffff, PT ;  /* 0x7fffffff1000780c */ /* 0x020fe20003f25270 */
[----:B------:R-:W-:-:S12]  /*08a0*/  BSSY.RECONVERGENT B0, `(.L_x_11) ;  /* 0x000000e000007945 */ /* 0x000fd80003800200 */
[----:B------:R-:W-:Y:S05]  /*08b0*/  @!P1 BRA `(.L_x_12) ;  /* 0x0000000000309947 */ /* 0x000fea0003800000 */
[----:B------:R-:W0:Y:S04]  /*08c0*/  LDG.E R9, desc[UR8][R8.64+0x4] ;  /* 0x0000040808097981 */ /* 0x000e28000c1e1900 */
[----:B------:R-:W2:Y:S01]  /*08d0*/  LDG.E R11, desc[UR8][R10.64+0x4] ;  /* 0x000004080a0b7981 */ /* 0x000ea2000c1e1900 */
[----:B0--3--:R-:W-:-:S05]  /*08e0*/  IMAD.WIDE R12, R9, 0x4, R4 ;  /* 0x00000004090c7825 */ /* 0x009fca00078e0204 */
[----:B------:R-:W3:Y:S01]  /*08f0*/  LDG.E R7, desc[UR8][R12.64] ;  /* 0x000000080c077981 */ /* 0x000ee2000c1e1900 */
[----:B--2---:R-:W-:-:S05]  /*0900*/  IMAD.IADD R16, R11, 0x1, R16 ;  /* 0x000000010b107824 */ /* 0x004fca00078e0210 */
[----:B---3--:R-:W-:-:S13]  /*0910*/  ISETP.GE.AND P1, PT, R16, R7, PT ;  /* 0x000000071000720c */ /* 0x008fda0003f26270 */
[----:B------:R-:W0:Y:S01]  /*0920*/  @!P1 LDC.64 R14, c[0x0][0x3a0] ;  /* 0x0000e800ff0e9b82 */ /* 0x000e220000000a00 */
[----:B------:R-:W-:Y:S01]  /*0930*/  HFMA2 R7, -RZ, RZ, 0, 5.9604644775390625e-08 ;  /* 0x00000001ff077431 */ /* 0x000fe200000001ff */
[----:B------:R1:W-:Y:S01]  /*0940*/  @!P1 STG.E desc[UR8][R12.64], R16 ;  /* 0x000000100c009986 */ /* 0x0003e2000c101908 */
[----:B0-----:R-:W-:-:S04]  /*0950*/  @!P1 IADD3 R14, P2, PT, R9, R14, RZ ;  /* 0x0000000e090e9210 */ /* 0x001fc80007f5e0ff */
[----:B------:R-:W-:-:S05]  /*0960*/  @!P1 LEA.HI.X.SX32 R15, R9, R15, 0x1, P2 ;  /* 0x0000000f090f9211 */ /* 0x000fca00010f0eff */
[----:B------:R1:W-:Y:S04]  /*0970*/  @!P1 STG.E.U8 desc[UR8][R14.64], R7 ;  /* 0x000000070e009986 */ /* 0x0003e8000c101108 */
.L_x_12:
[----:B------:R-:W-:Y:S05]  /*0980*/  BSYNC.RECONVERGENT B0 ;  /* 0x0000000000007941 */ /* 0x000fea0003800200 */
.L_x_11:
[----:B------:R-:W-:Y:S01]  /*0990*/  VIADD R0, R0, 0x4 ;  /* 0x0000000400007836 */ /* 0x000fe20000000000 */
[----:B------:R-:W-:Y:S06]  /*09a0*/  @P0 BRA `(.L_x_13) ;  /* 0xfffffff800b00947 */ /* 0x000fec000383ffff */
[----:B------:R-:W-:Y:S05]  /*09b0*/  EXIT ;  /* 0x000000000000794d */ /* 0x000fea0003800000 */
.L_x_14:
[----:B------:R-:W-:-:S00]  /*09c0*/  BRA `(.L_x_14) ;  /* 0xfffffffc00fc7947 */ /* 0x000fc0000383ffff */
[----:B------:R-:W-:-:S00]  /*09d0*/  NOP ;  /* 0x0000000000007918 */ /* 0x000fc00000000000 */
        /* <DEDUP_REMOVED lines=10> */
.L_x_15:


//--------------------- .nv.shared.reserved.0     --------------------------
	.section	.nv.shared.reserved.0,"aw",@nobits
	.weak		__nv_reservedSMEM_offset_0_alias
	.size		__nv_reservedSMEM_offset_0_alias, 0, 64
	.other		__nv_reservedSMEM_offset_0_alias,@"STO_CUDA_RESERVED_SHARED STV_DEFAULT"
__nv_reservedSMEM_offset_0_alias:
	.zero		0
	.zero		64


//--------------------- .nv.constant0._Z11sssp_kernelPiS_S_S_Pbi --------------------------
	.section	.nv.constant0._Z11sssp_kernelPiS_S_S_Pbi,"a",@progbits
	.sectionflags	@""
	.align	4
.nv.constant0._Z11sssp_kernelPiS_S_S_Pbi:
	.zero		940


//--------------------- SYMBOLS --------------------------

	.type		.nv.reservedSmem.offset0,@object
	.size		.nv.reservedSmem.offset0,0x4
